//
// Generated by NVIDIA NVVM Compiler
//
// Compiler Build ID: CL-36424714
// Cuda compilation tools, release 13.0, V13.0.88
// Based on NVVM 20.0.0
//

.version 9.0
.target sm_100
.address_size 64

	// .globl	_Z6InvertPhb

.visible .entry _Z6InvertPhb(
	.param .u64 .ptr .align 1 _Z6InvertPhb_param_0,
	.param .u8 _Z6InvertPhb_param_1
)
{
	.reg .pred 	%p<3>;
	.reg .b16 	%rs<9>;
	.reg .b32 	%r<6>;
	.reg .b64 	%rd<5>;

	ld.param.u64 	%rd2, [_Z6InvertPhb_param_0];
	ld.param.s8 	%rs1, [_Z6InvertPhb_param_1];
	cvta.to.global.u64 	%rd3, %rd2;
	mov.u32 	%r1, %tid.x;
	mov.u32 	%r2, %ctaid.x;
	mov.u32 	%r3, %ntid.x;
	mad.lo.s32 	%r4, %r2, %r3, %r1;
	setp.ne.s16 	%p1, %rs1, 0;
	shl.b32 	%r5, %r4, 2;
	cvt.s64.s32 	%rd4, %r5;
	add.s64 	%rd1, %rd3, %rd4;
	@%p1 bra 	$L__BB0_2;
	ld.global.u8 	%rs2, [%rd1+3];
	setp.eq.s16 	%p2, %rs2, 0;
	@%p2 bra 	$L__BB0_3;
$L__BB0_2:
	ld.global.u8 	%rs3, [%rd1];
	not.b16 	%rs4, %rs3;
	st.global.u8 	[%rd1], %rs4;
	ld.global.u8 	%rs5, [%rd1+1];
	not.b16 	%rs6, %rs5;
	st.global.u8 	[%rd1+1], %rs6;
	ld.global.u8 	%rs7, [%rd1+2];
	not.b16 	%rs8, %rs7;
	st.global.u8 	[%rd1+2], %rs8;
$L__BB0_3:
	ret;

}


// ===== COMPILED SASS (sm_100) =====

	.target	sm_100

	.elftype	@"ET_EXEC"


//--------------------- .note.nv.tkinfo           --------------------------
	.section	.note.nv.tkinfo,"",@"SHT_NOTE"
	.sectionflags	@"SHF_NOTE_NV_TKINFO"
	.tkinfo
        /*0018*/ 	.word	0x00000002
        /*0030*/ 	.string	""
        /*0030*/ 	.string	"ptxas"
        /*0030*/ 	.string	"Cuda compilation tools, release 13.0, V13.0.88"
        /*0030*/ 	.string	"Build cuda_13.0.r13.0/compiler.36424714_0"
        /*0030*/ 	.string	"-arch sm_100 -m 64 "



//--------------------- .note.nv.cuinfo           --------------------------
	.section	.note.nv.cuinfo,"",@"SHT_NOTE"
	.sectionflags	@"SHF_NOTE_NV_CUINFO"
        /*0018*/ 	.short	0x0002
        /*001a*/ 	.short	0x0064
        /*001c*/ 	.short	0x0082
	.zero		2


//--------------------- .nv.info                  --------------------------
	.section	.nv.info,"",@"SHT_CUDA_INFO"
	.align	4


	//----- nvinfo : EIATTR_REGCOUNT
	.align		4
        /*0000*/ 	.byte	0x04, 0x2f
        /*0002*/ 	.short	(.L_1 - .L_0)
	.align		4
.L_0:
        /*0004*/ 	.word	index@(_Z6InvertPhb)
        /*0008*/ 	.word	0x0000000c


	//----- nvinfo : EIATTR_FRAME_SIZE
	.align		4
.L_1:
        /*000c*/ 	.byte	0x04, 0x11
        /*000e*/ 	.short	(.L_3 - .L_2)
	.align		4
.L_2:
        /*0010*/ 	.word	index@(_Z6InvertPhb)
        /*0014*/ 	.word	0x00000000


	//----- nvinfo : EIATTR_MIN_STACK_SIZE
	.align		4
.L_3:
        /*0018*/ 	.byte	0x04, 0x12
        /*001a*/ 	.short	(.L_5 - .L_4)
	.align		4
.L_4:
        /*001c*/ 	.word	index@(_Z6InvertPhb)
        /*0020*/ 	.word	0x00000000
.L_5:


//--------------------- .nv.compat                --------------------------
	.section	.nv.compat,"",@"SHT_CUDA_COMPAT_INFO"
	.align	4
        /*0000*/ 	.byte	0x02, 0x09, 0x00, 0x00, 0x02, 0x02, 0x01, 0x00, 0x02, 0x05, 0x05, 0x00, 0x03, 0x07, 0x01, 0x01
        /*0010*/ 	.byte	0x02, 0x03, 0x00, 0x00, 0x02, 0x06, 0x01, 0x00, 0x04, 0x0b, 0x08, 0x00, 0x09, 0x00, 0x00, 0x00
        /*0020*/ 	.byte	0x00, 0x00, 0x00, 0x00


//--------------------- .nv.info._Z6InvertPhb     --------------------------
	.section	.nv.info._Z6InvertPhb,"",@"SHT_CUDA_INFO"
	.sectionflags	@""
	.align	4


	//----- nvinfo : EIATTR_CUDA_API_VERSION
	.align		4
        /*0000*/ 	.byte	0x04, 0x37
        /*0002*/ 	.short	(.L_7 - .L_6)
.L_6:
        /*0004*/ 	.word	0x00000082


	//----- nvinfo : EIATTR_KPARAM_INFO
	.align		4
.L_7:
        /*0008*/ 	.byte	0x04, 0x17
        /*000a*/ 	.short	(.L_9 - .L_8)
.L_8:
        /*000c*/ 	.word	0x00000000
        /*0010*/ 	.short	0x0001
        /*0012*/ 	.short	0x0008
        /*0014*/ 	.byte	0x00, 0xf0, 0x05, 0x00


	//----- nvinfo : EIATTR_KPARAM_INFO
	.align		4
.L_9:
        /*0018*/ 	.byte	0x04, 0x17
        /*001a*/ 	.short	(.L_11 - .L_10)
.L_10:
        /*001c*/ 	.word	0x00000000
        /*0020*/ 	.short	0x0000
        /*0022*/ 	.short	0x0000
        /*0024*/ 	.byte	0x00, 0xf5, 0x21, 0x00


	//----- nvinfo : EIATTR_SPARSE_MMA_MASK
	.align		4
.L_11:
        /*0028*/ 	.byte	0x03, 0x50
        /*002a*/ 	.short	0x0000


	//----- nvinfo : EIATTR_MAXREG_COUNT
	.align		4
        /*002c*/ 	.byte	0x03, 0x1b
        /*002e*/ 	.short	0x00ff


	//----- nvinfo : EIATTR_MERCURY_ISA_VERSION
	.align		4
        /*0030*/ 	.byte	0x03, 0x5f
        /*0032*/ 	.short	0x0101


	//----- nvinfo : EIATTR_VRC_CTA_INIT_COUNT
	.align		4
        /*0034*/ 	.byte	0x02, 0x4a
	.zero		1
	.zero		1


	//----- nvinfo : EIATTR_EXIT_INSTR_OFFSETS
	.align		4
        /*0038*/ 	.byte	0x04, 0x1c
        /*003a*/ 	.short	(.L_13 - .L_12)


	//   ....[0]....
.L_12:
        /*003c*/ 	.word	0x00000100


	//   ....[1]....
        /*0040*/ 	.word	0x000001a0


	//----- nvinfo : EIATTR_CBANK_PARAM_SIZE
	.align		4
.L_13:
        /*0044*/ 	.byte	0x03, 0x19
        /*0046*/ 	.short	0x0009


	//----- nvinfo : EIATTR_PARAM_CBANK
	.align		4
        /*0048*/ 	.byte	0x04, 0x0a
        /*004a*/ 	.short	(.L_15 - .L_14)
	.align		4
.L_14:
        /*004c*/ 	.word	index@(.nv.constant0._Z6InvertPhb)
        /*0050*/ 	.short	0x0380
        /*0052*/ 	.short	0x0009


	//----- nvinfo : EIATTR_SW_WAR
	.align		4
.L_15:
        /*0054*/ 	.byte	0x04, 0x36
        /*0056*/ 	.short	(.L_17 - .L_16)
.L_16:
        /*0058*/ 	.word	0x00000008
.L_17:


//--------------------- .nv.callgraph             --------------------------
	.section	.nv.callgraph,"",@"SHT_CUDA_CALLGRAPH"
	.align	4
	.sectionentsize	8
	.align		4
        /*0000*/ 	.word	0x00000000
	.align		4
        /*0004*/ 	.word	0xffffffff
	.align		4
        /*0008*/ 	.word	0x00000000
	.align		4
        /*000c*/ 	.word	0xfffffffe
	.align		4
        /*0010*/ 	.word	0x00000000
	.align		4
        /*0014*/ 	.word	0xfffffffd
	.align		4
        /*0018*/ 	.word	0x00000000
	.align		4
        /*001c*/ 	.word	0xfffffffc


//--------------------- .text._Z6InvertPhb        --------------------------
	.section	.text._Z6InvertPhb,"ax",@progbits
	.align	128
        .global         _Z6InvertPhb
        .type           _Z6InvertPhb,@function
        .size           _Z6InvertPhb,(.L_x_2 - _Z6InvertPhb)
        .other          _Z6InvertPhb,@"STO_CUDA_ENTRY STV_DEFAULT"
_Z6InvertPhb:
.text._Z6InvertPhb:
[----:B------:R-:W-:Y:S01]  /*0000*/  LDC R1, c[0x0][0x37c] ;  /* 0x0000df00ff017b82 */ /* 0x000fe20000000800 */
[----:B------:R-:W0:Y:S07]  /*0010*/  S2R R0, SR_TID.X ;  /* 0x0000000000007919 */ /* 0x000e2e0000002100 */
[----:B------:R-:W0:Y:S01]  /*0020*/  S2UR UR5, SR_CTAID.X ;  /* 0x00000000000579c3 */ /* 0x000e220000002500 */
[----:B------:R-:W1:Y:S01]  /*0030*/  LDCU.U8 UR4, c[0x0][0x388] ;  /* 0x00007100ff0477ac */ /* 0x000e620008000000 */
[----:B------:R-:W2:Y:S06]  /*0040*/  LDCU.64 UR8, c[0x0][0x380] ;  /* 0x00007000ff0877ac */ /* 0x000eac0008000a00 */
[----:B------:R-:W0:Y:S01]  /*0050*/  LDC R3, c[0x0][0x360] ;  /* 0x0000d800ff037b82 */ /* 0x000e220000000800 */
[----:B------:R-:W3:Y:S01]  /*0060*/  LDCU.64 UR6, c[0x0][0x358] ;  /* 0x00006b00ff0677ac */ /* 0x000ee20008000a00 */
[----:B-1----:R-:W-:-:S04]  /*0070*/  UPRMT UR4, UR4, 0x8880, URZ ;  /* 0x0000888004047896 */ /* 0x002fc800080000ff */
[----:B------:R-:W-:Y:S01]  /*0080*/  UISETP.NE.AND UP0, UPT, UR4, URZ, UPT ;  /* 0x000000ff0400728c */ /* 0x000fe2000bf05270 */
[----:B0-----:R-:W-:-:S04]  /*0090*/  IMAD R0, R3, UR5, R0 ;  /* 0x0000000503007c24 */ /* 0x001fc8000f8e0200 */
[----:B------:R-:W-:-:S05]  /*00a0*/  IMAD.SHL.U32 R0, R0, 0x4, RZ ;  /* 0x0000000400007824 */ /* 0x000fca00078e00ff */
[----:B--2---:R-:W-:-:S04]  /*00b0*/  IADD3 R2, P0, PT, R0, UR8, RZ ;  /* 0x0000000800027c10 */ /* 0x004fc8000ff1e0ff */
[----:B------:R-:W-:Y:S01]  /*00c0*/  LEA.HI.X.SX32 R3, R0, UR9, 0x1, P0 ;  /* 0x0000000900037c11 */ /* 0x000fe200080f0eff */
[----:B---3--:R-:W-:Y:S08]  /*00d0*/  BRA.U UP0, `(.L_x_0) ;  /* 0x00000001000c7547 */ /* 0x008ff0000b800000 */
[----:B------:R-:W2:Y:S02]  /*00e0*/  LDG.E.U8 R0, desc[UR6][R2.64+0x3] ;  /* 0x0000030602007981 */ /* 0x000ea4000c1e1100 */
[----:B--2---:R-:W-:-:S13]  /*00f0*/  ISETP.NE.AND P0, PT, R0, RZ, PT ;  /* 0x000000ff0000720c */ /* 0x004fda0003f05270 */
[----:B------:R-:W-:Y:S05]  /*0100*/  @!P0 EXIT ;  /* 0x000000000000894d */ /* 0x000fea0003800000 */
.L_x_0:
[----:B------:R-:W2:Y:S04]  /*0110*/  LDG.E.U8 R0, desc[UR6][R2.64] ;  /* 0x0000000602007981 */ /* 0x000ea8000c1e1100 */
[----:B------:R-:W3:Y:S04]  /*0120*/  LDG.E.U8 R4, desc[UR6][R2.64+0x1] ;  /* 0x0000010602047981 */ /* 0x000ee8000c1e1100 */
[----:B------:R-:W4:Y:S01]  /*0130*/  LDG.E.U8 R6, desc[UR6][R2.64+0x2] ;  /* 0x0000020602067981 */ /* 0x000f22000c1e1100 */
[----:B--2---:R-:W-:Y:S02]  /*0140*/  LOP3.LUT R5, RZ, R0, RZ, 0x33, !PT ;  /* 0x00000000ff057212 */ /* 0x004fe400078e33ff */
[----:B---3--:R-:W-:-:S03]  /*0150*/  LOP3.LUT R7, RZ, R4, RZ, 0x33, !PT ;  /* 0x00000004ff077212 */ /* 0x008fc600078e33ff */
[----:B------:R-:W-:Y:S01]  /*0160*/  STG.E.U8 desc[UR6][R2.64], R5 ;  /* 0x0000000502007986 */ /* 0x000fe2000c101106 */
[----:B----4-:R-:W-:-:S03]  /*0170*/  LOP3.LUT R9, RZ, R6, RZ, 0x33, !PT ;  /* 0x00000006ff097212 */ /* 0x010fc600078e33ff */
[----:B------:R-:W-:Y:S04]  /*0180*/  STG.E.U8 desc[UR6][R2.64+0x1], R7 ;  /* 0x0000010702007986 */ /* 0x000fe8000c101106 */
[----:B------:R-:W-:Y:S01]  /*0190*/  STG.E.U8 desc[UR6][R2.64+0x2], R9 ;  /* 0x0000020902007986 */ /* 0x000fe2000c101106 */
[----:B------:R-:W-:Y:S05]  /*01a0*/  EXIT ;  /* 0x000000000000794d */ /* 0x000fea0003800000 */
.L_x_1:
[----:B------:R-:W-:-:S00]  /*01b0*/  BRA `(.L_x_1) ;  /* 0xfffffffc00fc7947 */ /* 0x000fc0000383ffff */
[----:B------:R-:W-:-:S00]  /*01c0*/  NOP ;  /* 0x0000000000007918 */ /* 0x000fc00000000000 */
        /* <DEDUP_REMOVED lines=11> */
.L_x_2:


//--------------------- .nv.shared.reserved.0     --------------------------
	.section	.nv.shared.reserved.0,"aw",@nobits
	.weak		__nv_reservedSMEM_offset_0_alias
	.size		__nv_reservedSMEM_offset_0_alias, 0, 64
	.other		__nv_reservedSMEM_offset_0_alias,@"STO_CUDA_RESERVED_SHARED STV_DEFAULT"
__nv_reservedSMEM_offset_0_alias:
	.zero		0
	.zero		64


//--------------------- .nv.constant0._Z6InvertPhb --------------------------
	.section	.nv.constant0._Z6InvertPhb,"a",@progbits
	.sectionflags	@""
	.align	4
.nv.constant0._Z6InvertPhb:
	.zero		905


//--------------------- SYMBOLS --------------------------

	.type		.nv.reservedSmem.offset0,@object
	.size		.nv.reservedSmem.offset0,0x4
